//
// Generated by NVIDIA NVVM Compiler
//
// Compiler Build ID: CL-36424714
// Cuda compilation tools, release 13.0, V13.0.88
// Based on NVVM 20.0.0
//

.version 9.0
.target sm_100
.address_size 64


.entry _Z9_kernel_0iPd(
	.param .u32 _Z9_kernel_0iPd_param_0,
	.param .u64 .ptr .align 1 _Z9_kernel_0iPd_param_1
)
{
	.reg .pred 	%p<4>;
	.reg .b32 	%r<24>;
	.reg .b64 	%rd<7>;

	ld.param.u32 	%r13, [_Z9_kernel_0iPd_param_0];
	ld.param.u64 	%rd2, [_Z9_kernel_0iPd_param_1];
	cvta.to.global.u64 	%rd3, %rd2;
	mov.u32 	%r14, %ctaid.x;
	mov.u32 	%r15, %tid.x;
	mul.lo.s32 	%r16, %r14, 67712;
	add.s64 	%rd1, %rd3, 184;
	mad.lo.s32 	%r17, %r13, 4333568, %r16;
	mad.lo.s32 	%r1, %r15, 33856, %r17;
	mov.b32 	%r20, 0;
$L__BB0_1:
	mad.lo.s32 	%r3, %r20, 8464, %r1;
	mov.b32 	%r21, 0;
$L__BB0_2:
	mad.lo.s32 	%r22, %r21, 184, %r3;
	mov.b32 	%r23, 0;
$L__BB0_3:
	mul.wide.s32 	%rd4, %r22, 8;
	add.s64 	%rd5, %rd1, %rd4;
	mov.b64 	%rd6, 0;
	st.global.u64 	[%rd5+-184], %rd6;
	st.global.u64 	[%rd5+-176], %rd6;
	st.global.u64 	[%rd5+-168], %rd6;
	st.global.u64 	[%rd5+-160], %rd6;
	st.global.u64 	[%rd5+-152], %rd6;
	st.global.u64 	[%rd5+-144], %rd6;
	st.global.u64 	[%rd5+-136], %rd6;
	st.global.u64 	[%rd5+-128], %rd6;
	st.global.u64 	[%rd5+-120], %rd6;
	st.global.u64 	[%rd5+-112], %rd6;
	st.global.u64 	[%rd5+-104], %rd6;
	st.global.u64 	[%rd5+-96], %rd6;
	st.global.u64 	[%rd5+-88], %rd6;
	st.global.u64 	[%rd5+-80], %rd6;
	st.global.u64 	[%rd5+-72], %rd6;
	st.global.u64 	[%rd5+-64], %rd6;
	st.global.u64 	[%rd5+-56], %rd6;
	st.global.u64 	[%rd5+-48], %rd6;
	st.global.u64 	[%rd5+-40], %rd6;
	st.global.u64 	[%rd5+-32], %rd6;
	st.global.u64 	[%rd5+-24], %rd6;
	st.global.u64 	[%rd5+-16], %rd6;
	st.global.u64 	[%rd5+-8], %rd6;
	st.global.u64 	[%rd5], %rd6;
	st.global.u64 	[%rd5+8], %rd6;
	st.global.u64 	[%rd5+16], %rd6;
	st.global.u64 	[%rd5+24], %rd6;
	st.global.u64 	[%rd5+32], %rd6;
	st.global.u64 	[%rd5+40], %rd6;
	st.global.u64 	[%rd5+48], %rd6;
	st.global.u64 	[%rd5+56], %rd6;
	st.global.u64 	[%rd5+64], %rd6;
	st.global.u64 	[%rd5+72], %rd6;
	st.global.u64 	[%rd5+80], %rd6;
	st.global.u64 	[%rd5+88], %rd6;
	st.global.u64 	[%rd5+96], %rd6;
	st.global.u64 	[%rd5+104], %rd6;
	st.global.u64 	[%rd5+112], %rd6;
	st.global.u64 	[%rd5+120], %rd6;
	st.global.u64 	[%rd5+128], %rd6;
	st.global.u64 	[%rd5+136], %rd6;
	st.global.u64 	[%rd5+144], %rd6;
	st.global.u64 	[%rd5+152], %rd6;
	st.global.u64 	[%rd5+160], %rd6;
	st.global.u64 	[%rd5+168], %rd6;
	st.global.u64 	[%rd5+176], %rd6;
	add.s32 	%r23, %r23, 1;
	add.s32 	%r22, %r22, 46;
	setp.ne.s32 	%p1, %r23, 4;
	@%p1 bra 	$L__BB0_3;
	add.s32 	%r21, %r21, 1;
	setp.ne.s32 	%p2, %r21, 46;
	@%p2 bra 	$L__BB0_2;
	add.s32 	%r20, %r20, 1;
	setp.ne.s32 	%p3, %r20, 4;
	@%p3 bra 	$L__BB0_1;
	ret;

}
.entry _Z9_kernel_1iPd(
	.param .u32 _Z9_kernel_1iPd_param_0,
	.param .u64 .ptr .align 1 _Z9_kernel_1iPd_param_1
)
{
	.reg .pred 	%p<4>;
	.reg .b32 	%r<24>;
	.reg .b64 	%rd<7>;

	ld.param.u32 	%r13, [_Z9_kernel_1iPd_param_0];
	ld.param.u64 	%rd2, [_Z9_kernel_1iPd_param_1];
	cvta.to.global.u64 	%rd3, %rd2;
	mov.u32 	%r14, %ctaid.x;
	mov.u32 	%r15, %tid.x;
	mul.lo.s32 	%r16, %r14, 67712;
	add.s64 	%rd1, %rd3, 184;
	mad.lo.s32 	%r17, %r13, 4333568, %r16;
	mad.lo.s32 	%r1, %r15, 33856, %r17;
	mov.b32 	%r20, 0;
$L__BB1_1:
	mad.lo.s32 	%r3, %r20, 8464, %r1;
	mov.b32 	%r21, 0;
$L__BB1_2:
	mad.lo.s32 	%r22, %r21, 184, %r3;
	mov.b32 	%r23, 0;
$L__BB1_3:
	mul.wide.s32 	%rd4, %r22, 8;
	add.s64 	%rd5, %rd1, %rd4;
	mov.b64 	%rd6, 0;
	st.global.u64 	[%rd5+-184], %rd6;
	st.global.u64 	[%rd5+-176], %rd6;
	st.global.u64 	[%rd5+-168], %rd6;
	st.global.u64 	[%rd5+-160], %rd6;
	st.global.u64 	[%rd5+-152], %rd6;
	st.global.u64 	[%rd5+-144], %rd6;
	st.global.u64 	[%rd5+-136], %rd6;
	st.global.u64 	[%rd5+-128], %rd6;
	st.global.u64 	[%rd5+-120], %rd6;
	st.global.u64 	[%rd5+-112], %rd6;
	st.global.u64 	[%rd5+-104], %rd6;
	st.global.u64 	[%rd5+-96], %rd6;
	st.global.u64 	[%rd5+-88], %rd6;
	st.global.u64 	[%rd5+-80], %rd6;
	st.global.u64 	[%rd5+-72], %rd6;
	st.global.u64 	[%rd5+-64], %rd6;
	st.global.u64 	[%rd5+-56], %rd6;
	st.global.u64 	[%rd5+-48], %rd6;
	st.global.u64 	[%rd5+-40], %rd6;
	st.global.u64 	[%rd5+-32], %rd6;
	st.global.u64 	[%rd5+-24], %rd6;
	st.global.u64 	[%rd5+-16], %rd6;
	st.global.u64 	[%rd5+-8], %rd6;
	st.global.u64 	[%rd5], %rd6;
	st.global.u64 	[%rd5+8], %rd6;
	st.global.u64 	[%rd5+16], %rd6;
	st.global.u64 	[%rd5+24], %rd6;
	st.global.u64 	[%rd5+32], %rd6;
	st.global.u64 	[%rd5+40], %rd6;
	st.global.u64 	[%rd5+48], %rd6;
	st.global.u64 	[%rd5+56], %rd6;
	st.global.u64 	[%rd5+64], %rd6;
	st.global.u64 	[%rd5+72], %rd6;
	st.global.u64 	[%rd5+80], %rd6;
	st.global.u64 	[%rd5+88], %rd6;
	st.global.u64 	[%rd5+96], %rd6;
	st.global.u64 	[%rd5+104], %rd6;
	st.global.u64 	[%rd5+112], %rd6;
	st.global.u64 	[%rd5+120], %rd6;
	st.global.u64 	[%rd5+128], %rd6;
	st.global.u64 	[%rd5+136], %rd6;
	st.global.u64 	[%rd5+144], %rd6;
	st.global.u64 	[%rd5+152], %rd6;
	st.global.u64 	[%rd5+160], %rd6;
	st.global.u64 	[%rd5+168], %rd6;
	st.global.u64 	[%rd5+176], %rd6;
	add.s32 	%r23, %r23, 1;
	add.s32 	%r22, %r22, 46;
	setp.ne.s32 	%p1, %r23, 4;
	@%p1 bra 	$L__BB1_3;
	add.s32 	%r21, %r21, 1;
	setp.ne.s32 	%p2, %r21, 46;
	@%p2 bra 	$L__BB1_2;
	add.s32 	%r20, %r20, 1;
	setp.ne.s32 	%p3, %r20, 4;
	@%p3 bra 	$L__BB1_1;
	ret;

}


// ===== COMPILED SASS (sm_100) =====

	.target	sm_100

	.elftype	@"ET_EXEC"


//--------------------- .note.nv.tkinfo           --------------------------
	.section	.note.nv.tkinfo,"",@"SHT_NOTE"
	.sectionflags	@"SHF_NOTE_NV_TKINFO"
	.tkinfo
        /*0018*/ 	.word	0x00000002
        /*0030*/ 	.string	""
        /*0030*/ 	.string	"ptxas"
        /*0030*/ 	.string	"Cuda compilation tools, release 13.0, V13.0.88"
        /*0030*/ 	.string	"Build cuda_13.0.r13.0/compiler.36424714_0"
        /*0030*/ 	.string	"-arch sm_100 -m 64 "



//--------------------- .note.nv.cuinfo           --------------------------
	.section	.note.nv.cuinfo,"",@"SHT_NOTE"
	.sectionflags	@"SHF_NOTE_NV_CUINFO"
        /*0018*/ 	.short	0x0002
        /*001a*/ 	.short	0x0064
        /*001c*/ 	.short	0x0082
	.zero		2


//--------------------- .nv.info                  --------------------------
	.section	.nv.info,"",@"SHT_CUDA_INFO"
	.align	4


	//----- nvinfo : EIATTR_REGCOUNT
	.align		4
        /*0000*/ 	.byte	0x04, 0x2f
        /*0002*/ 	.short	(.L_1 - .L_0)
	.align		4
.L_0:
        /*0004*/ 	.word	index@(_Z9_kernel_0iPd)
        /*0008*/ 	.word	0x0000000a


	//----- nvinfo : EIATTR_FRAME_SIZE
	.align		4
.L_1:
        /*000c*/ 	.byte	0x04, 0x11
        /*000e*/ 	.short	(.L_3 - .L_2)
	.align		4
.L_2:
        /*0010*/ 	.word	index@(_Z9_kernel_0iPd)
        /*0014*/ 	.word	0x00000000


	//----- nvinfo : EIATTR_REGCOUNT
	.align		4
.L_3:
        /*0018*/ 	.byte	0x04, 0x2f
        /*001a*/ 	.short	(.L_5 - .L_4)
	.align		4
.L_4:
        /*001c*/ 	.word	index@(_Z9_kernel_1iPd)
        /*0020*/ 	.word	0x0000000a


	//----- nvinfo : EIATTR_FRAME_SIZE
	.align		4
.L_5:
        /*0024*/ 	.byte	0x04, 0x11
        /*0026*/ 	.short	(.L_7 - .L_6)
	.align		4
.L_6:
        /*0028*/ 	.word	index@(_Z9_kernel_1iPd)
        /*002c*/ 	.word	0x00000000


	//----- nvinfo : EIATTR_MIN_STACK_SIZE
	.align		4
.L_7:
        /*0030*/ 	.byte	0x04, 0x12
        /*0032*/ 	.short	(.L_9 - .L_8)
	.align		4
.L_8:
        /*0034*/ 	.word	index@(_Z9_kernel_1iPd)
        /*0038*/ 	.word	0x00000000


	//----- nvinfo : EIATTR_MIN_STACK_SIZE
	.align		4
.L_9:
        /*003c*/ 	.byte	0x04, 0x12
        /*003e*/ 	.short	(.L_11 - .L_10)
	.align		4
.L_10:
        /*0040*/ 	.word	index@(_Z9_kernel_0iPd)
        /*0044*/ 	.word	0x00000000
.L_11:


//--------------------- .nv.compat                --------------------------
	.section	.nv.compat,"",@"SHT_CUDA_COMPAT_INFO"
	.align	4
        /*0000*/ 	.byte	0x02, 0x09, 0x00, 0x00, 0x02, 0x02, 0x01, 0x00, 0x02, 0x05, 0x05, 0x00, 0x03, 0x07, 0x01, 0x01
        /*0010*/ 	.byte	0x02, 0x03, 0x00, 0x00, 0x02, 0x06, 0x01, 0x00, 0x04, 0x0b, 0x08, 0x00, 0x09, 0x00, 0x00, 0x00
        /*0020*/ 	.byte	0x00, 0x00, 0x00, 0x00


//--------------------- .nv.info._Z9_kernel_1iPd  --------------------------
	.section	.nv.info._Z9_kernel_1iPd,"",@"SHT_CUDA_INFO"
	.sectionflags	@""
	.align	4


	//----- nvinfo : EIATTR_CUDA_API_VERSION
	.align		4
        /*0000*/ 	.byte	0x04, 0x37
        /*0002*/ 	.short	(.L_13 - .L_12)
.L_12:
        /*0004*/ 	.word	0x00000082


	//----- nvinfo : EIATTR_KPARAM_INFO
	.align		4
.L_13:
        /*0008*/ 	.byte	0x04, 0x17
        /*000a*/ 	.short	(.L_15 - .L_14)
.L_14:
        /*000c*/ 	.word	0x00000000
        /*0010*/ 	.short	0x0001
        /*0012*/ 	.short	0x0008
        /*0014*/ 	.byte	0x00, 0xf5, 0x21, 0x00


	//----- nvinfo : EIATTR_KPARAM_INFO
	.align		4
.L_15:
        /*0018*/ 	.byte	0x04, 0x17
        /*001a*/ 	.short	(.L_17 - .L_16)
.L_16:
        /*001c*/ 	.word	0x00000000
        /*0020*/ 	.short	0x0000
        /*0022*/ 	.short	0x0000
        /*0024*/ 	.byte	0x00, 0xf0, 0x11, 0x00


	//----- nvinfo : EIATTR_SPARSE_MMA_MASK
	.align		4
.L_17:
        /*0028*/ 	.byte	0x03, 0x50
        /*002a*/ 	.short	0x0000


	//----- nvinfo : EIATTR_MAXREG_COUNT
	.align		4
        /*002c*/ 	.byte	0x03, 0x1b
        /*002e*/ 	.short	0x00ff


	//----- nvinfo : EIATTR_MERCURY_ISA_VERSION
	.align		4
        /*0030*/ 	.byte	0x03, 0x5f
        /*0032*/ 	.short	0x0101


	//----- nvinfo : EIATTR_VRC_CTA_INIT_COUNT
	.align		4
        /*0034*/ 	.byte	0x02, 0x4a
	.zero		1
	.zero		1


	//----- nvinfo : EIATTR_EXIT_INSTR_OFFSETS
	.align		4
        /*0038*/ 	.byte	0x04, 0x1c
        /*003a*/ 	.short	(.L_19 - .L_18)


	//   ....[0]....
.L_18:
        /*003c*/ 	.word	0x000004b0


	//----- nvinfo : EIATTR_CBANK_PARAM_SIZE
	.align		4
.L_19:
        /*0040*/ 	.byte	0x03, 0x19
        /*0042*/ 	.short	0x0010


	//----- nvinfo : EIATTR_PARAM_CBANK
	.align		4
        /*0044*/ 	.byte	0x04, 0x0a
        /*0046*/ 	.short	(.L_21 - .L_20)
	.align		4
.L_20:
        /*0048*/ 	.word	index@(.nv.constant0._Z9_kernel_1iPd)
        /*004c*/ 	.short	0x0380
        /*004e*/ 	.short	0x0010


	//----- nvinfo : EIATTR_SW_WAR
	.align		4
.L_21:
        /*0050*/ 	.byte	0x04, 0x36
        /*0052*/ 	.short	(.L_23 - .L_22)
.L_22:
        /*0054*/ 	.word	0x00000008
.L_23:


//--------------------- .nv.info._Z9_kernel_0iPd  --------------------------
	.section	.nv.info._Z9_kernel_0iPd,"",@"SHT_CUDA_INFO"
	.sectionflags	@""
	.align	4


	//----- nvinfo : EIATTR_CUDA_API_VERSION
	.align		4
        /*0000*/ 	.byte	0x04, 0x37
        /*0002*/ 	.short	(.L_25 - .L_24)
.L_24:
        /*0004*/ 	.word	0x00000082


	//----- nvinfo : EIATTR_KPARAM_INFO
	.align		4
.L_25:
        /*0008*/ 	.byte	0x04, 0x17
        /*000a*/ 	.short	(.L_27 - .L_26)
.L_26:
        /*000c*/ 	.word	0x00000000
        /*0010*/ 	.short	0x0001
        /*0012*/ 	.short	0x0008
        /*0014*/ 	.byte	0x00, 0xf5, 0x21, 0x00


	//----- nvinfo : EIATTR_KPARAM_INFO
	.align		4
.L_27:
        /*0018*/ 	.byte	0x04, 0x17
        /*001a*/ 	.short	(.L_29 - .L_28)
.L_28:
        /*001c*/ 	.word	0x00000000
        /*0020*/ 	.short	0x0000
        /*0022*/ 	.short	0x0000
        /*0024*/ 	.byte	0x00, 0xf0, 0x11, 0x00


	//----- nvinfo : EIATTR_SPARSE_MMA_MASK
	.align		4
.L_29:
        /*0028*/ 	.byte	0x03, 0x50
        /*002a*/ 	.short	0x0000


	//----- nvinfo : EIATTR_MAXREG_COUNT
	.align		4
        /*002c*/ 	.byte	0x03, 0x1b
        /*002e*/ 	.short	0x00ff


	//----- nvinfo : EIATTR_MERCURY_ISA_VERSION
	.align		4
        /*0030*/ 	.byte	0x03, 0x5f
        /*0032*/ 	.short	0x0101


	//----- nvinfo : EIATTR_VRC_CTA_INIT_COUNT
	.align		4
        /*0034*/ 	.byte	0x02, 0x4a
	.zero		1
	.zero		1


	//----- nvinfo : EIATTR_EXIT_INSTR_OFFSETS
	.align		4
        /*0038*/ 	.byte	0x04, 0x1c
        /*003a*/ 	.short	(.L_31 - .L_30)


	//   ....[0]....
.L_30:
        /*003c*/ 	.word	0x000004b0


	//----- nvinfo : EIATTR_CBANK_PARAM_SIZE
	.align		4
.L_31:
        /*0040*/ 	.byte	0x03, 0x19
        /*0042*/ 	.short	0x0010


	//----- nvinfo : EIATTR_PARAM_CBANK
	.align		4
        /*0044*/ 	.byte	0x04, 0x0a
        /*0046*/ 	.short	(.L_33 - .L_32)
	.align		4
.L_32:
        /*0048*/ 	.word	index@(.nv.constant0._Z9_kernel_0iPd)
        /*004c*/ 	.short	0x0380
        /*004e*/ 	.short	0x0010


	//----- nvinfo : EIATTR_SW_WAR
	.align		4
.L_33:
        /*0050*/ 	.byte	0x04, 0x36
        /*0052*/ 	.short	(.L_35 - .L_34)
.L_34:
        /*0054*/ 	.word	0x00000008
.L_35:


//--------------------- .nv.callgraph             --------------------------
	.section	.nv.callgraph,"",@"SHT_CUDA_CALLGRAPH"
	.align	4
	.sectionentsize	8
	.align		4
        /*0000*/ 	.word	0x00000000
	.align		4
        /*0004*/ 	.word	0xffffffff
	.align		4
        /*0008*/ 	.word	0x00000000
	.align		4
        /*000c*/ 	.word	0xfffffffe
	.align		4
        /*0010*/ 	.word	0x00000000
	.align		4
        /*0014*/ 	.word	0xfffffffd
	.align		4
        /*0018*/ 	.word	0x00000000
	.align		4
        /*001c*/ 	.word	0xfffffffc


//--------------------- .text._Z9_kernel_1iPd     --------------------------
	.section	.text._Z9_kernel_1iPd,"ax",@progbits
	.align	128
.text._Z9_kernel_1iPd:
        .type           _Z9_kernel_1iPd,@function
        .size           _Z9_kernel_1iPd,(.L_x_8 - _Z9_kernel_1iPd)
        .other          _Z9_kernel_1iPd,@"STO_CUDA_ENTRY STV_DEFAULT"
_Z9_kernel_1iPd:
[----:B------:R-:W-:Y:S01]  /*0000*/  LDC R1, c[0x0][0x37c] ;  /* 0x0000df00ff017b82 */ /* 0x000fe20000000800 */
[----:B------:R-:W0:Y:S07]  /*0010*/  S2R R0, SR_TID.X ;  /* 0x0000000000007919 */ /* 0x000e2e0000002100 */
[----:B------:R-:W1:Y:S01]  /*0020*/  S2UR UR4, SR_CTAID.X ;  /* 0x00000000000479c3 */ /* 0x000e620000002500 */
[----:B------:R-:W2:Y:S01]  /*0030*/  LDCU.64 UR6, c[0x0][0x388] ;  /* 0x00007100ff0677ac */ /* 0x000ea20008000a00 */
[----:B------:R-:W3:Y:S06]  /*0040*/  LDCU.64 UR8, c[0x0][0x358] ;  /* 0x00006b00ff0877ac */ /* 0x000eec0008000a00 */
[----:B------:R-:W1:Y:S01]  /*0050*/  LDC R3, c[0x0][0x380] ;  /* 0x0000e000ff037b82 */ /* 0x000e620000000800 */
[----:B--2---:R-:W-:-:S04]  /*0060*/  UIADD3 UR6, UP0, UPT, UR6, 0xb8, URZ ;  /* 0x000000b806067890 */ /* 0x004fc8000ff1e0ff */
[----:B------:R-:W-:Y:S01]  /*0070*/  UIADD3.X UR7, UPT, UPT, URZ, UR7, URZ, UP0, !UPT ;  /* 0x00000007ff077290 */ /* 0x000fe200087fe4ff */
[----:B-1----:R-:W-:Y:S01]  /*0080*/  LEA R3, R3, UR4, 0x6 ;  /* 0x0000000403037c11 */ /* 0x002fe2000f8e30ff */
[----:B------:R-:W-:-:S04]  /*0090*/  UMOV UR4, URZ ;  /* 0x000000ff00047c82 */ /* 0x000fc80008000000 */
[----:B0--3--:R-:W-:-:S07]  /*00a0*/  IMAD R4, R3, 0x2, R0 ;  /* 0x0000000203047824 */ /* 0x009fce00078e0200 */
.L_x_2:
[----:B------:R-:W-:Y:S01]  /*00b0*/  LEA R7, R4, UR4, 0x2 ;  /* 0x0000000404077c11 */ /* 0x000fe2000f8e10ff */
[----:B------:R-:W-:Y:S01]  /*00c0*/  UIADD3 UR4, UPT, UPT, UR4, 0x1, URZ ;  /* 0x0000000104047890 */ /* 0x000fe2000fffe0ff */
[----:B------:R-:W-:-:S03]  /*00d0*/  IMAD.MOV.U32 R0, RZ, RZ, RZ ;  /* 0x000000ffff007224 */ /* 0x000fc600078e00ff */
[----:B0-----:R-:W-:-:S11]  /*00e0*/  UISETP.NE.AND UP1, UPT, UR4, 0x4, UPT ;  /* 0x000000040400788c */ /* 0x001fd6000bf25270 */
.L_x_1:
[----:B------:R-:W-:Y:S01]  /*00f0*/  IMAD R5, R7, 0x2e, R0 ;  /* 0x0000002e07057824 */ /* 0x000fe200078e0200 */
[----:B------:R-:W-:Y:S01]  /*0100*/  IADD3 R0, PT, PT, R0, 0x1, RZ ;  /* 0x0000000100007810 */ /* 0x000fe20007ffe0ff */
[----:B------:R-:W-:Y:S02]  /*0110*/  UMOV UR5, URZ ;  /* 0x000000ff00057c82 */ /* 0x000fe40008000000 */
[----:B------:R-:W-:Y:S01]  /*0120*/  IMAD R5, R5, 0xb8, RZ ;  /* 0x000000b805057824 */ /* 0x000fe200078e02ff */
[----:B0-----:R-:W-:-:S13]  /*0130*/  ISETP.NE.AND P0, PT, R0, 0x2e, PT ;  /* 0x0000002e0000780c */ /* 0x001fda0003f05270 */
.L_x_0:
[----:B0-----:R-:W-:Y:S01]  /*0140*/  MOV R3, UR7 ;  /* 0x0000000700037c02 */ /* 0x001fe20008000f00 */
[----:B------:R-:W-:Y:S01]  /*0150*/  IMAD.U32 R2, RZ, RZ, UR6 ;  /* 0x00000006ff027e24 */ /* 0x000fe2000f8e00ff */
[----:B------:R-:W-:-:S03]  /*0160*/  UIADD3 UR5, UPT, UPT, UR5, 0x1, URZ ;  /* 0x0000000105057890 */ /* 0x000fc6000fffe0ff */
[C---:B------:R-:W-:Y:S01]  /*0170*/  IMAD.WIDE R2, R5.reuse, 0x8, R2 ;  /* 0x0000000805027825 */ /* 0x040fe200078e0202 */
[----:B------:R-:W-:Y:S01]  /*0180*/  UISETP.NE.AND UP0, UPT, UR5, 0x4, UPT ;  /* 0x000000040500788c */ /* 0x000fe2000bf05270 */
[----:B------:R-:W-:-:S03]  /*0190*/  IADD3 R5, PT, PT, R5, 0x2e, RZ ;  /* 0x0000002e05057810 */ /* 0x000fc60007ffe0ff */
[----:B------:R0:W-:Y:S04]  /*01a0*/  STG.E.64 desc[UR8][R2.64+-0xb8], RZ ;  /* 0xffff48ff02007986 */ /* 0x0001e8000c101b08 */
        /* <DEDUP_REMOVED lines=44> */
[----:B------:R0:W-:Y:S01]  /*0470*/  STG.E.64 desc[UR8][R2.64+0xb0], RZ ;  /* 0x0000b0ff02007986 */ /* 0x0001e2000c101b08 */
[----:B------:R-:W-:Y:S05]  /*0480*/  BRA.U UP0, `(.L_x_0) ;  /* 0xfffffffd002c7547 */ /* 0x000fea000b83ffff */
[----:B------:R-:W-:Y:S05]  /*0490*/  @P0 BRA `(.L_x_1) ;  /* 0xfffffffc00140947 */ /* 0x000fea000383ffff */
[----:B------:R-:W-:Y:S05]  /*04a0*/  BRA.U UP1, `(.L_x_2) ;  /* 0xfffffffd01007547 */ /* 0x000fea000b83ffff */
[----:B------:R-:W-:Y:S05]  /*04b0*/  EXIT ;  /* 0x000000000000794d */ /* 0x000fea0003800000 */
.L_x_3:
[----:B------:R-:W-:-:S00]  /*04c0*/  BRA `(.L_x_3) ;  /* 0xfffffffc00fc7947 */ /* 0x000fc0000383ffff */
[----:B------:R-:W-:-:S00]  /*04d0*/  NOP ;  /* 0x0000000000007918 */ /* 0x000fc00000000000 */
        /* <DEDUP_REMOVED lines=10> */
.L_x_8:


//--------------------- .text._Z9_kernel_0iPd     --------------------------
	.section	.text._Z9_kernel_0iPd,"ax",@progbits
	.align	128
.text._Z9_kernel_0iPd:
        .type           _Z9_kernel_0iPd,@function
        .size           _Z9_kernel_0iPd,(.L_x_9 - _Z9_kernel_0iPd)
        .other          _Z9_kernel_0iPd,@"STO_CUDA_ENTRY STV_DEFAULT"
_Z9_kernel_0iPd:
        /* <DEDUP_REMOVED lines=11> */
.L_x_6:
[----:B------:R-:W-:Y:S01]  /*00b0*/  LEA R7, R4, UR4, 0x2 ;  /* 0x0000000404077c11 */ /* 0x000fe2000f8e10ff */
[----:B------:R-:W-:Y:S01]  /*00c0*/  UIADD3 UR4, UPT, UPT, UR4, 0x1, URZ ;  /* 0x0000000104047890 */ /* 0x000fe2000fffe0ff */
[----:B------:R-:W-:-:S03]  /*00d0*/  IMAD.MOV.U32 R0, RZ, RZ, RZ ;  /* 0x000000ffff007224 */ /* 0x000fc600078e00ff */
[----:B0-----:R-:W-:-:S11]  /*00e0*/  UISETP.NE.AND UP1, UPT, UR4, 0x4, UPT ;  /* 0x000000040400788c */ /* 0x001fd6000bf25270 */
.L_x_5:
[----:B------:R-:W-:Y:S01]  /*00f0*/  IMAD R5, R7, 0x2e, R0 ;  /* 0x0000002e07057824 */ /* 0x000fe200078e0200 */
[----:B------:R-:W-:Y:S01]  /*0100*/  IADD3 R0, PT, PT, R0, 0x1, RZ ;  /* 0x0000000100007810 */ /* 0x000fe20007ffe0ff */
[----:B------:R-:W-:Y:S02]  /*0110*/  UMOV UR5, URZ ;  /* 0x000000ff00057c82 */ /* 0x000fe40008000000 */
[----:B------:R-:W-:Y:S01]  /*0120*/  IMAD R5, R5, 0xb8, RZ ;  /* 0x000000b805057824 */ /* 0x000fe200078e02ff */
[----:B0-----:R-:W-:-:S13]  /*0130*/  ISETP.NE.AND P0, PT, R0, 0x2e, PT ;  /* 0x0000002e0000780c */ /* 0x001fda0003f05270 */
.L_x_4:
        /* <DEDUP_REMOVED lines=56> */
.L_x_7:
        /* <DEDUP_REMOVED lines=12> */
.L_x_9:


//--------------------- .nv.shared.reserved.0     --------------------------
	.section	.nv.shared.reserved.0,"aw",@nobits
	.weak		__nv_reservedSMEM_offset_0_alias
	.size		__nv_reservedSMEM_offset_0_alias, 0, 64
	.other		__nv_reservedSMEM_offset_0_alias,@"STO_CUDA_RESERVED_SHARED STV_DEFAULT"
__nv_reservedSMEM_offset_0_alias:
	.zero		0
	.zero		64


//--------------------- .nv.constant0._Z9_kernel_1iPd --------------------------
	.section	.nv.constant0._Z9_kernel_1iPd,"a",@progbits
	.sectionflags	@""
	.align	4
.nv.constant0._Z9_kernel_1iPd:
	.zero		912


//--------------------- .nv.constant0._Z9_kernel_0iPd --------------------------
	.section	.nv.constant0._Z9_kernel_0iPd,"a",@progbits
	.sectionflags	@""
	.align	4
.nv.constant0._Z9_kernel_0iPd:
	.zero		912


//--------------------- SYMBOLS --------------------------

	.type		.nv.reservedSmem.offset0,@object
	.size		.nv.reservedSmem.offset0,0x4
